//
// Generated by NVIDIA NVVM Compiler
//
// Compiler Build ID: CL-36424714
// Cuda compilation tools, release 13.0, V13.0.88
// Based on NVVM 20.0.0
//

.version 9.0
.target sm_100
.address_size 64

	// .globl	_Z7combcalPdii

.visible .entry _Z7combcalPdii(
	.param .u64 .ptr .align 1 _Z7combcalPdii_param_0,
	.param .u32 _Z7combcalPdii_param_1,
	.param .u32 _Z7combcalPdii_param_2
)
{
	.reg .pred 	%p<13>;
	.reg .b32 	%r<65>;
	.reg .b32 	%f<68>;
	.reg .b64 	%rd<5>;
	.reg .b64 	%fd<2>;

	ld.param.u64 	%rd1, [_Z7combcalPdii_param_0];
	ld.param.u32 	%r30, [_Z7combcalPdii_param_1];
	ld.param.u32 	%r31, [_Z7combcalPdii_param_2];
	mov.u32 	%r32, %ctaid.x;
	mov.u32 	%r33, %tid.x;
	mad.lo.s32 	%r1, %r31, %r32, %r33;
	div.u32 	%r2, %r1, %r30;
	mul.lo.s32 	%r34, %r2, %r30;
	sub.s32 	%r3, %r1, %r34;
	setp.lt.s32 	%p1, %r2, %r3;
	@%p1 bra 	$L__BB0_17;
	sub.s32 	%r4, %r2, %r3;
	setp.lt.s32 	%p2, %r3, %r4;
	mov.f32 	%f67, 0f3F800000;
	@%p2 bra 	$L__BB0_9;
	setp.le.s32 	%p3, %r2, %r3;
	@%p3 bra 	$L__BB0_16;
	and.b32  	%r5, %r4, 3;
	setp.eq.s32 	%p4, %r5, 0;
	mov.f32 	%f67, 0f3F800000;
	mov.u32 	%r58, %r2;
	@%p4 bra 	$L__BB0_6;
	neg.s32 	%r55, %r5;
	mov.b32 	%r57, 0;
	mov.f32 	%f67, 0f3F800000;
	mov.u32 	%r58, %r2;
$L__BB0_5:
	.pragma "nounroll";
	cvt.rn.f32.s32 	%f18, %r58;
	mul.f32 	%f19, %f67, %f18;
	add.s32 	%r57, %r57, 1;
	cvt.rn.f32.s32 	%f20, %r57;
	div.rn.f32 	%f67, %f19, %f20;
	add.s32 	%r58, %r58, -1;
	add.s32 	%r55, %r55, 1;
	setp.ne.s32 	%p5, %r55, 0;
	@%p5 bra 	$L__BB0_5;
$L__BB0_6:
	sub.s32 	%r36, %r3, %r2;
	setp.gt.u32 	%p6, %r36, -4;
	@%p6 bra 	$L__BB0_16;
	add.s32 	%r14, %r2, 1;
$L__BB0_8:
	cvt.rn.f32.s32 	%f21, %r58;
	mul.f32 	%f22, %f67, %f21;
	sub.s32 	%r37, %r14, %r58;
	cvt.rn.f32.s32 	%f23, %r37;
	div.rn.f32 	%f24, %f22, %f23;
	add.s32 	%r38, %r58, -1;
	cvt.rn.f32.s32 	%f25, %r38;
	mul.f32 	%f26, %f24, %f25;
	sub.s32 	%r39, %r14, %r38;
	cvt.rn.f32.s32 	%f27, %r39;
	div.rn.f32 	%f28, %f26, %f27;
	add.s32 	%r40, %r58, -2;
	cvt.rn.f32.s32 	%f29, %r40;
	mul.f32 	%f30, %f28, %f29;
	sub.s32 	%r41, %r14, %r40;
	cvt.rn.f32.s32 	%f31, %r41;
	div.rn.f32 	%f32, %f30, %f31;
	add.s32 	%r42, %r58, -3;
	cvt.rn.f32.s32 	%f33, %r42;
	mul.f32 	%f34, %f32, %f33;
	sub.s32 	%r43, %r14, %r42;
	cvt.rn.f32.s32 	%f35, %r43;
	div.rn.f32 	%f67, %f34, %f35;
	add.s32 	%r58, %r58, -4;
	setp.gt.s32 	%p7, %r58, %r3;
	@%p7 bra 	$L__BB0_8;
	bra.uni 	$L__BB0_16;
$L__BB0_9:
	setp.lt.s32 	%p8, %r3, 1;
	@%p8 bra 	$L__BB0_16;
	add.s32 	%r44, %r2, -1;
	min.s32 	%r45, %r4, %r44;
	sub.s32 	%r46, %r2, %r45;
	sub.s32 	%r15, %r44, %r45;
	and.b32  	%r16, %r46, 3;
	setp.eq.s32 	%p9, %r16, 0;
	mov.f32 	%f67, 0f3F800000;
	mov.u32 	%r62, %r2;
	@%p9 bra 	$L__BB0_13;
	neg.s32 	%r59, %r16;
	mov.b32 	%r61, 0;
	mov.f32 	%f67, 0f3F800000;
	mov.u32 	%r62, %r2;
$L__BB0_12:
	.pragma "nounroll";
	cvt.rn.f32.s32 	%f40, %r62;
	mul.f32 	%f41, %f67, %f40;
	add.s32 	%r61, %r61, 1;
	cvt.rn.f32.s32 	%f42, %r61;
	div.rn.f32 	%f67, %f41, %f42;
	add.s32 	%r62, %r62, -1;
	add.s32 	%r59, %r59, 1;
	setp.ne.s32 	%p10, %r59, 0;
	@%p10 bra 	$L__BB0_12;
$L__BB0_13:
	setp.lt.u32 	%p11, %r15, 3;
	@%p11 bra 	$L__BB0_16;
	add.s32 	%r25, %r2, 1;
$L__BB0_15:
	cvt.rn.f32.s32 	%f43, %r62;
	mul.f32 	%f44, %f67, %f43;
	sub.s32 	%r48, %r25, %r62;
	cvt.rn.f32.s32 	%f45, %r48;
	div.rn.f32 	%f46, %f44, %f45;
	add.s32 	%r49, %r62, -1;
	cvt.rn.f32.s32 	%f47, %r49;
	mul.f32 	%f48, %f46, %f47;
	sub.s32 	%r50, %r25, %r49;
	cvt.rn.f32.s32 	%f49, %r50;
	div.rn.f32 	%f50, %f48, %f49;
	add.s32 	%r51, %r62, -2;
	cvt.rn.f32.s32 	%f51, %r51;
	mul.f32 	%f52, %f50, %f51;
	sub.s32 	%r52, %r25, %r51;
	cvt.rn.f32.s32 	%f53, %r52;
	div.rn.f32 	%f54, %f52, %f53;
	add.s32 	%r53, %r62, -3;
	cvt.rn.f32.s32 	%f55, %r53;
	mul.f32 	%f56, %f54, %f55;
	sub.s32 	%r54, %r25, %r53;
	cvt.rn.f32.s32 	%f57, %r54;
	div.rn.f32 	%f67, %f56, %f57;
	add.s32 	%r62, %r62, -4;
	setp.gt.s32 	%p12, %r62, %r4;
	@%p12 bra 	$L__BB0_15;
$L__BB0_16:
	cvt.f64.f32 	%fd1, %f67;
	cvta.to.global.u64 	%rd2, %rd1;
	mul.wide.u32 	%rd3, %r1, 8;
	add.s64 	%rd4, %rd2, %rd3;
	st.global.f64 	[%rd4], %fd1;
$L__BB0_17:
	ret;

}


// ===== COMPILED SASS (sm_100) =====

	.target	sm_100

	.elftype	@"ET_EXEC"


//--------------------- .note.nv.tkinfo           --------------------------
	.section	.note.nv.tkinfo,"",@"SHT_NOTE"
	.sectionflags	@"SHF_NOTE_NV_TKINFO"
	.tkinfo
        /*0018*/ 	.word	0x00000002
        /*0030*/ 	.string	""
        /*0030*/ 	.string	"ptxas"
        /*0030*/ 	.string	"Cuda compilation tools, release 13.0, V13.0.88"
        /*0030*/ 	.string	"Build cuda_13.0.r13.0/compiler.36424714_0"
        /*0030*/ 	.string	"-arch sm_100 -m 64 "



//--------------------- .note.nv.cuinfo           --------------------------
	.section	.note.nv.cuinfo,"",@"SHT_NOTE"
	.sectionflags	@"SHF_NOTE_NV_CUINFO"
        /*0018*/ 	.short	0x0002
        /*001a*/ 	.short	0x0064
        /*001c*/ 	.short	0x0082
	.zero		2


//--------------------- .nv.info                  --------------------------
	.section	.nv.info,"",@"SHT_CUDA_INFO"
	.align	4


	//----- nvinfo : EIATTR_REGCOUNT
	.align		4
        /*0000*/ 	.byte	0x04, 0x2f
        /*0002*/ 	.short	(.L_1 - .L_0)
	.align		4
.L_0:
        /*0004*/ 	.word	index@(_Z7combcalPdii)
        /*0008*/ 	.word	0x00000015


	//----- nvinfo : EIATTR_FRAME_SIZE
	.align		4
.L_1:
        /*000c*/ 	.byte	0x04, 0x11
        /*000e*/ 	.short	(.L_3 - .L_2)
	.align		4
.L_2:
        /*0010*/ 	.word	index@($__internal_0_$__cuda_sm3x_div_rn_noftz_f32_slowpath)
        /*0014*/ 	.word	0x00000000


	//----- nvinfo : EIATTR_FRAME_SIZE
	.align		4
.L_3:
        /*0018*/ 	.byte	0x04, 0x11
        /*001a*/ 	.short	(.L_5 - .L_4)
	.align		4
.L_4:
        /*001c*/ 	.word	index@(_Z7combcalPdii)
        /*0020*/ 	.word	0x00000000


	//----- nvinfo : EIATTR_MIN_STACK_SIZE
	.align		4
.L_5:
        /*0024*/ 	.byte	0x04, 0x12
        /*0026*/ 	.short	(.L_7 - .L_6)
	.align		4
.L_6:
        /*0028*/ 	.word	index@(_Z7combcalPdii)
        /*002c*/ 	.word	0x00000000
.L_7:


//--------------------- .nv.compat                --------------------------
	.section	.nv.compat,"",@"SHT_CUDA_COMPAT_INFO"
	.align	4
        /*0000*/ 	.byte	0x02, 0x09, 0x00, 0x00, 0x02, 0x02, 0x01, 0x00, 0x02, 0x05, 0x05, 0x00, 0x03, 0x07, 0x01, 0x01
        /*0010*/ 	.byte	0x02, 0x03, 0x00, 0x00, 0x02, 0x06, 0x01, 0x00, 0x04, 0x0b, 0x08, 0x00, 0x01, 0x00, 0x00, 0x00
        /*0020*/ 	.byte	0x00, 0x00, 0x00, 0x00


//--------------------- .nv.info._Z7combcalPdii   --------------------------
	.section	.nv.info._Z7combcalPdii,"",@"SHT_CUDA_INFO"
	.sectionflags	@""
	.align	4


	//----- nvinfo : EIATTR_CUDA_API_VERSION
	.align		4
        /*0000*/ 	.byte	0x04, 0x37
        /*0002*/ 	.short	(.L_9 - .L_8)
.L_8:
        /*0004*/ 	.word	0x00000082


	//----- nvinfo : EIATTR_KPARAM_INFO
	.align		4
.L_9:
        /*0008*/ 	.byte	0x04, 0x17
        /*000a*/ 	.short	(.L_11 - .L_10)
.L_10:
        /*000c*/ 	.word	0x00000000
        /*0010*/ 	.short	0x0002
        /*0012*/ 	.short	0x000c
        /*0014*/ 	.byte	0x00, 0xf0, 0x11, 0x00


	//----- nvinfo : EIATTR_KPARAM_INFO
	.align		4
.L_11:
        /*0018*/ 	.byte	0x04, 0x17
        /*001a*/ 	.short	(.L_13 - .L_12)
.L_12:
        /*001c*/ 	.word	0x00000000
        /*0020*/ 	.short	0x0001
        /*0022*/ 	.short	0x0008
        /*0024*/ 	.byte	0x00, 0xf0, 0x11, 0x00


	//----- nvinfo : EIATTR_KPARAM_INFO
	.align		4
.L_13:
        /*0028*/ 	.byte	0x04, 0x17
        /*002a*/ 	.short	(.L_15 - .L_14)
.L_14:
        /*002c*/ 	.word	0x00000000
        /*0030*/ 	.short	0x0000
        /*0032*/ 	.short	0x0000
        /*0034*/ 	.byte	0x00, 0xf5, 0x21, 0x00


	//----- nvinfo : EIATTR_SPARSE_MMA_MASK
	.align		4
.L_15:
        /*0038*/ 	.byte	0x03, 0x50
        /*003a*/ 	.short	0x0000


	//----- nvinfo : EIATTR_MAXREG_COUNT
	.align		4
        /*003c*/ 	.byte	0x03, 0x1b
        /*003e*/ 	.short	0x00ff


	//----- nvinfo : EIATTR_MERCURY_ISA_VERSION
	.align		4
        /*0040*/ 	.byte	0x03, 0x5f
        /*0042*/ 	.short	0x0101


	//----- nvinfo : EIATTR_VRC_CTA_INIT_COUNT
	.align		4
        /*0044*/ 	.byte	0x02, 0x4a
	.zero		1
	.zero		1


	//----- nvinfo : EIATTR_EXIT_INSTR_OFFSETS
	.align		4
        /*0048*/ 	.byte	0x04, 0x1c
        /*004a*/ 	.short	(.L_17 - .L_16)


	//   ....[0]....
.L_16:
        /*004c*/ 	.word	0x000001a0


	//   ....[1]....
        /*0050*/ 	.word	0x00001120


	//----- nvinfo : EIATTR_CRS_STACK_SIZE
	.align		4
.L_17:
        /*0054*/ 	.byte	0x04, 0x1e
        /*0056*/ 	.short	(.L_19 - .L_18)
.L_18:
        /*0058*/ 	.word	0x00000000


	//----- nvinfo : EIATTR_CBANK_PARAM_SIZE
	.align		4
.L_19:
        /*005c*/ 	.byte	0x03, 0x19
        /*005e*/ 	.short	0x0010


	//----- nvinfo : EIATTR_PARAM_CBANK
	.align		4
        /*0060*/ 	.byte	0x04, 0x0a
        /*0062*/ 	.short	(.L_21 - .L_20)
	.align		4
.L_20:
        /*0064*/ 	.word	index@(.nv.constant0._Z7combcalPdii)
        /*0068*/ 	.short	0x0380
        /*006a*/ 	.short	0x0010


	//----- nvinfo : EIATTR_SW_WAR
	.align		4
.L_21:
        /*006c*/ 	.byte	0x04, 0x36
        /*006e*/ 	.short	(.L_23 - .L_22)
.L_22:
        /*0070*/ 	.word	0x00000008
.L_23:


//--------------------- .nv.callgraph             --------------------------
	.section	.nv.callgraph,"",@"SHT_CUDA_CALLGRAPH"
	.align	4
	.sectionentsize	8
	.align		4
        /*0000*/ 	.word	0x00000000
	.align		4
        /*0004*/ 	.word	0xffffffff
	.align		4
        /*0008*/ 	.word	0x00000000
	.align		4
        /*000c*/ 	.word	0xfffffffe
	.align		4
        /*0010*/ 	.word	0x00000000
	.align		4
        /*0014*/ 	.word	0xfffffffd
	.align		4
        /*0018*/ 	.word	0x00000000
	.align		4
        /*001c*/ 	.word	0xfffffffc


//--------------------- .text._Z7combcalPdii      --------------------------
	.section	.text._Z7combcalPdii,"ax",@progbits
	.align	128
        .global         _Z7combcalPdii
        .type           _Z7combcalPdii,@function
        .size           _Z7combcalPdii,(.L_x_45 - _Z7combcalPdii)
        .other          _Z7combcalPdii,@"STO_CUDA_ENTRY STV_DEFAULT"
_Z7combcalPdii:
.text._Z7combcalPdii:
[----:B------:R-:W-:Y:S08]  /*0000*/  LDC R1, c[0x0][0x37c] ;  /* 0x0000df00ff017b82 */ /* 0x000ff00000000800 */
[----:B------:R-:W0:Y:S01]  /*0010*/  LDC.64 R4, c[0x0][0x388] ;  /* 0x0000e200ff047b82 */ /* 0x000e220000000a00 */
[----:B------:R-:W1:Y:S01]  /*0020*/  S2R R6, SR_TID.X ;  /* 0x0000000000067919 */ /* 0x000e620000002100 */
[----:B------:R-:W-:-:S06]  /*0030*/  HFMA2 R2, -RZ, RZ, 0, 0 ;  /* 0x00000000ff027431 */ /* 0x000fcc00000001ff */
[----:B------:R-:W1:Y:S01]  /*0040*/  S2UR UR4, SR_CTAID.X ;  /* 0x00000000000479c3 */ /* 0x000e620000002500 */
[----:B0-----:R-:W0:Y:S01]  /*0050*/  I2F.U32.RP R0, R4 ;  /* 0x0000000400007306 */ /* 0x001e220000209000 */
[----:B------:R-:W-:Y:S01]  /*0060*/  ISETP.NE.U32.AND P2, PT, R4, RZ, PT ;  /* 0x000000ff0400720c */ /* 0x000fe20003f45070 */
[----:B-1----:R-:W-:-:S06]  /*0070*/  IMAD R5, R5, UR4, R6 ;  /* 0x0000000405057c24 */ /* 0x002fcc000f8e0206 */
[----:B0-----:R-:W0:Y:S02]  /*0080*/  MUFU.RCP R0, R0 ;  /* 0x0000000000007308 */ /* 0x001e240000001000 */
[----:B0-----:R-:W-:-:S06]  /*0090*/  VIADD R3, R0, 0xffffffe ;  /* 0x0ffffffe00037836 */ /* 0x001fcc0000000000 */
[----:B------:R-:W0:Y:S02]  /*00a0*/  F2I.FTZ.U32.TRUNC.NTZ R3, R3 ;  /* 0x0000000300037305 */ /* 0x000e24000021f000 */
[----:B0-----:R-:W-:-:S04]  /*00b0*/  IMAD.MOV R7, RZ, RZ, -R3 ;  /* 0x000000ffff077224 */ /* 0x001fc800078e0a03 */
[----:B------:R-:W-:-:S04]  /*00c0*/  IMAD R7, R7, R4, RZ ;  /* 0x0000000407077224 */ /* 0x000fc800078e02ff */
[----:B------:R-:W-:-:S06]  /*00d0*/  IMAD.HI.U32 R2, R3, R7, R2 ;  /* 0x0000000703027227 */ /* 0x000fcc00078e0002 */
[----:B------:R-:W-:-:S04]  /*00e0*/  IMAD.HI.U32 R2, R2, R5, RZ ;  /* 0x0000000502027227 */ /* 0x000fc800078e00ff */
[----:B------:R-:W-:-:S04]  /*00f0*/  IMAD.MOV R7, RZ, RZ, -R2 ;  /* 0x000000ffff077224 */ /* 0x000fc800078e0a02 */
[----:B------:R-:W-:-:S05]  /*0100*/  IMAD R7, R4, R7, R5 ;  /* 0x0000000704077224 */ /* 0x000fca00078e0205 */
[----:B------:R-:W-:-:S13]  /*0110*/  ISETP.GE.U32.AND P0, PT, R7, R4, PT ;  /* 0x000000040700720c */ /* 0x000fda0003f06070 */
[----:B------:R-:W-:Y:S01]  /*0120*/  @P0 IMAD.IADD R7, R7, 0x1, -R4 ;  /* 0x0000000107070824 */ /* 0x000fe200078e0a04 */
[----:B------:R-:W-:-:S04]  /*0130*/  @P0 IADD3 R2, PT, PT, R2, 0x1, RZ ;  /* 0x0000000102020810 */ /* 0x000fc80007ffe0ff */
[----:B------:R-:W-:-:S13]  /*0140*/  ISETP.GE.U32.AND P1, PT, R7, R4, PT ;  /* 0x000000040700720c */ /* 0x000fda0003f26070 */
[----:B------:R-:W-:Y:S01]  /*0150*/  @P1 VIADD R2, R2, 0x1 ;  /* 0x0000000102021836 */ /* 0x000fe20000000000 */
[----:B------:R-:W-:-:S05]  /*0160*/  @!P2 LOP3.LUT R2, RZ, R4, RZ, 0x33, !PT ;  /* 0x00000004ff02a212 */ /* 0x000fca00078e33ff */
[----:B------:R-:W-:-:S04]  /*0170*/  IMAD.MOV R7, RZ, RZ, -R2 ;  /* 0x000000ffff077224 */ /* 0x000fc800078e0a02 */
[----:B------:R-:W-:-:S05]  /*0180*/  IMAD R7, R4, R7, R5 ;  /* 0x0000000704077224 */ /* 0x000fca00078e0205 */
[----:B------:R-:W-:-:S13]  /*0190*/  ISETP.GE.AND P0, PT, R2, R7, PT ;  /* 0x000000070200720c */ /* 0x000fda0003f06270 */
[----:B------:R-:W-:Y:S05]  /*01a0*/  @!P0 EXIT ;  /* 0x000000000000894d */ /* 0x000fea0003800000 */
[----:B------:R-:W-:Y:S01]  /*01b0*/  IADD3 R4, PT, PT, R2, -R7, RZ ;  /* 0x8000000702047210 */ /* 0x000fe20007ffe0ff */
[----:B------:R-:W0:Y:S01]  /*01c0*/  LDCU.64 UR4, c[0x0][0x358] ;  /* 0x00006b00ff0477ac */ /* 0x000e220008000a00 */
[----:B------:R-:W-:Y:S01]  /*01d0*/  BSSY.RECONVERGENT B0, `(.L_x_0) ;  /* 0x00000f0000007945 */ /* 0x000fe20003800200 */
[----:B------:R-:W-:Y:S01]  /*01e0*/  IMAD.MOV.U32 R0, RZ, RZ, 0x3f800000 ;  /* 0x3f800000ff007424 */ /* 0x000fe200078e00ff */
[----:B------:R-:W-:-:S13]  /*01f0*/  ISETP.GE.AND P0, PT, R7, R4, PT ;  /* 0x000000040700720c */ /* 0x000fda0003f06270 */
[----:B------:R-:W-:Y:S05]  /*0200*/  @!P0 BRA `(.L_x_1) ;  /* 0x0000000400e08947 */ /* 0x000fea0003800000 */
[----:B------:R-:W-:Y:S01]  /*0210*/  ISETP.GT.AND P0, PT, R2, R7, PT ;  /* 0x000000070200720c */ /* 0x000fe20003f04270 */
[----:B------:R-:W-:-:S12]  /*0220*/  BSSY.RECONVERGENT B3, `(.L_x_2) ;  /* 0x0000075000037945 */ /* 0x000fd80003800200 */
[----:B------:R-:W-:Y:S05]  /*0230*/  @!P0 BRA `(.L_x_3) ;  /* 0x0000000400cc8947 */ /* 0x000fea0003800000 */
[----:B------:R-:W-:Y:S01]  /*0240*/  LOP3.LUT P0, R6, R4, 0x3, RZ, 0xc0, !PT ;  /* 0x0000000304067812 */ /* 0x000fe2000780c0ff */
[----:B------:R-:W-:Y:S01]  /*0250*/  BSSY.RECONVERGENT B4, `(.L_x_4) ;  /* 0x000001e000047945 */ /* 0x000fe20003800200 */
[----:B------:R-:W-:Y:S01]  /*0260*/  IMAD.MOV.U32 R0, RZ, RZ, 0x3f800000 ;  /* 0x3f800000ff007424 */ /* 0x000fe200078e00ff */
[----:B------:R-:W-:-:S10]  /*0270*/  MOV R4, R2 ;  /* 0x0000000200047202 */ /* 0x000fd40000000f00 */
[----:B------:R-:W-:Y:S05]  /*0280*/  @!P0 BRA `(.L_x_5) ;  /* 0x0000000000688947 */ /* 0x000fea0003800000 */
[----:B------:R-:W-:Y:S02]  /*0290*/  HFMA2 R0, -RZ, RZ, 1.875, 0 ;  /* 0x3f800000ff007431 */ /* 0x000fe400000001ff */
[----:B------:R-:W-:Y:S02]  /*02a0*/  IMAD.MOV R6, RZ, RZ, -R6 ;  /* 0x000000ffff067224 */ /* 0x000fe400078e0a06 */
[----:B------:R-:W-:Y:S02]  /*02b0*/  IMAD.MOV.U32 R15, RZ, RZ, RZ ;  /* 0x000000ffff0f7224 */ /* 0x000fe400078e00ff */
[----:B------:R-:W-:-:S07]  /*02c0*/  IMAD.MOV.U32 R4, RZ, RZ, R2 ;  /* 0x000000ffff047224 */ /* 0x000fce00078e0002 */
.L_x_8:
[----:B------:R-:W-:Y:S01]  /*02d0*/  VIADD R15, R15, 0x1 ;  /* 0x000000010f0f7836 */ /* 0x000fe20000000000 */
[----:B------:R-:W-:Y:S01]  /*02e0*/  I2FP.F32.S32 R3, R4 ;  /* 0x0000000400037245 */ /* 0x000fe20000201400 */
[----:B------:R-:W-:Y:S01]  /*02f0*/  BSSY.RECONVERGENT B5, `(.L_x_6) ;  /* 0x0000010000057945 */ /* 0x000fe20003800200 */
[----:B------:R-:W-:Y:S02]  /*0300*/  IADD3 R6, PT, PT, R6, 0x1, RZ ;  /* 0x0000000106067810 */ /* 0x000fe40007ffe0ff */
[----:B------:R-:W-:Y:S01]  /*0310*/  I2FP.F32.S32 R11, R15 ;  /* 0x0000000f000b7245 */ /* 0x000fe20000201400 */
[----:B------:R-:W-:Y:S01]  /*0320*/  FMUL R0, R3, R0 ;  /* 0x0000000003007220 */ /* 0x000fe20000400000 */
[----:B------:R-:W-:Y:S02]  /*0330*/  ISETP.NE.AND P2, PT, R6, RZ, PT ;  /* 0x000000ff0600720c */ /* 0x000fe40003f45270 */
[----:B------:R-:W1:Y:S08]  /*0340*/  MUFU.RCP R8, R11 ;  /* 0x0000000b00087308 */ /* 0x000e700000001000 */
[----:B------:R-:W2:Y:S01]  /*0350*/  FCHK P0, R0, R11 ;  /* 0x0000000b00007302 */ /* 0x000ea20000000000 */
[----:B-1----:R-:W-:-:S04]  /*0360*/  FFMA R9, -R11, R8, 1 ;  /* 0x3f8000000b097423 */ /* 0x002fc80000000108 */
[----:B------:R-:W-:-:S04]  /*0370*/  FFMA R9, R8, R9, R8 ;  /* 0x0000000908097223 */ /* 0x000fc80000000008 */
[----:B------:R-:W-:-:S04]  /*0380*/  FFMA R8, R0, R9, RZ ;  /* 0x0000000900087223 */ /* 0x000fc800000000ff */
[----:B------:R-:W-:-:S04]  /*0390*/  FFMA R3, -R11, R8, R0 ;  /* 0x000000080b037223 */ /* 0x000fc80000000100 */
[----:B------:R-:W-:Y:S01]  /*03a0*/  FFMA R3, R9, R3, R8 ;  /* 0x0000000309037223 */ /* 0x000fe20000000008 */
[----:B--2---:R-:W-:Y:S06]  /*03b0*/  @!P0 BRA `(.L_x_7) ;  /* 0x00000000000c8947 */ /* 0x004fec0003800000 */
[----:B------:R-:W-:Y:S01]  /*03c0*/  IMAD.MOV.U32 R3, RZ, RZ, R11 ;  /* 0x000000ffff037224 */ /* 0x000fe200078e000b */
[----:B------:R-:W-:-:S07]  /*03d0*/  MOV R10, 0x3f0 ;  /* 0x000003f0000a7802 */ /* 0x000fce0000000f00 */
[----:B0-----:R-:W-:Y:S05]  /*03e0*/  CALL.REL.NOINC `($__internal_0_$__cuda_sm3x_div_rn_noftz_f32_slowpath) ;  /* 0x0000000c00507944 */ /* 0x001fea0003c00000 */
.L_x_7:
[----:B0-----:R-:W-:Y:S05]  /*03f0*/  BSYNC.RECONVERGENT B5 ;  /* 0x0000000000057941 */ /* 0x001fea0003800200 */
.L_x_6:
[----:B------:R-:W-:Y:S01]  /*0400*/  VIADD R4, R4, 0xffffffff ;  /* 0xffffffff04047836 */ /* 0x000fe20000000000 */
[----:B------:R-:W-:Y:S01]  /*0410*/  MOV R0, R3 ;  /* 0x0000000300007202 */ /* 0x000fe20000000f00 */
[----:B------:R-:W-:Y:S06]  /*0420*/  @P2 BRA `(.L_x_8) ;  /* 0xfffffffc00a82947 */ /* 0x000fec000383ffff */
.L_x_5:
[----:B0-----:R-:W-:Y:S05]  /*0430*/  BSYNC.RECONVERGENT B4 ;  /* 0x0000000000047941 */ /* 0x001fea0003800200 */
.L_x_4:
[----:B------:R-:W-:-:S05]  /*0440*/  IMAD.IADD R3, R7, 0x1, -R2 ;  /* 0x0000000107037824 */ /* 0x000fca00078e0a02 */
[----:B------:R-:W-:-:S13]  /*0450*/  ISETP.GT.U32.AND P0, PT, R3, -0x4, PT ;  /* 0xfffffffc0300780c */ /* 0x000fda0003f04070 */
[----:B------:R-:W-:Y:S05]  /*0460*/  @P0 BRA `(.L_x_3) ;  /* 0x0000000400400947 */ /* 0x000fea0003800000 */
[----:B------:R-:W-:-:S07]  /*0470*/  VIADD R9, R2, 0x1 ;  /* 0x0000000102097836 */ /* 0x000fce0000000000 */
.L_x_17:
[-C--:B------:R-:W-:Y:S01]  /*0480*/  IADD3 R2, PT, PT, R9, -R4.reuse, RZ ;  /* 0x8000000409027210 */ /* 0x080fe20007ffe0ff */
[----:B------:R-:W-:Y:S01]  /*0490*/  BSSY.RECONVERGENT B4, `(.L_x_9) ;  /* 0x0000010000047945 */ /* 0x000fe20003800200 */
[----:B------:R-:W-:Y:S02]  /*04a0*/  I2FP.F32.S32 R3, R4 ;  /* 0x0000000400037245 */ /* 0x000fe40000201400 */
[----:B------:R-:W-:-:S03]  /*04b0*/  I2FP.F32.S32 R13, R2 ;  /* 0x00000002000d7245 */ /* 0x000fc60000201400 */
[----:B------:R-:W-:Y:S01]  /*04c0*/  FMUL R0, R3, R0 ;  /* 0x0000000003007220 */ /* 0x000fe20000400000 */
[----:B------:R-:W0:Y:S08]  /*04d0*/  MUFU.RCP R2, R13 ;  /* 0x0000000d00027308 */ /* 0x000e300000001000 */
[----:B------:R-:W1:Y:S01]  /*04e0*/  FCHK P0, R0, R13 ;  /* 0x0000000d00007302 */ /* 0x000e620000000000 */
[----:B0-----:R-:W-:-:S04]  /*04f0*/  FFMA R11, -R13, R2, 1 ;  /* 0x3f8000000d0b7423 */ /* 0x001fc80000000102 */
[----:B------:R-:W-:-:S04]  /*0500*/  FFMA R11, R2, R11, R2 ;  /* 0x0000000b020b7223 */ /* 0x000fc80000000002 */
[----:B------:R-:W-:-:S04]  /*0510*/  FFMA R2, R0, R11, RZ ;  /* 0x0000000b00027223 */ /* 0x000fc800000000ff */
[----:B------:R-:W-:-:S04]  /*0520*/  FFMA R3, -R13, R2, R0 ;  /* 0x000000020d037223 */ /* 0x000fc80000000100 */
[----:B------:R-:W-:Y:S01]  /*0530*/  FFMA R2, R11, R3, R2 ;  /* 0x000000030b027223 */ /* 0x000fe20000000002 */
[----:B-1----:R-:W-:Y:S06]  /*0540*/  @!P0 BRA `(.L_x_10) ;  /* 0x0000000000108947 */ /* 0x002fec0003800000 */
[----:B------:R-:W-:Y:S01]  /*0550*/  IMAD.MOV.U32 R3, RZ, RZ, R13 ;  /* 0x000000ffff037224 */ /* 0x000fe200078e000d */
[----:B------:R-:W-:-:S07]  /*0560*/  MOV R10, 0x580 ;  /* 0x00000580000a7802 */ /* 0x000fce0000000f00 */
[----:B------:R-:W-:Y:S05]  /*0570*/  CALL.REL.NOINC `($__internal_0_$__cuda_sm3x_div_rn_noftz_f32_slowpath) ;  /* 0x0000000800ec7944 */ /* 0x000fea0003c00000 */
[----:B------:R-:W-:-:S07]  /*0580*/  IMAD.MOV.U32 R2, RZ, RZ, R3 ;  /* 0x000000ffff027224 */ /* 0x000fce00078e0003 */
.L_x_10:
[----:B------:R-:W-:Y:S05]  /*0590*/  BSYNC.RECONVERGENT B4 ;  /* 0x0000000000047941 */ /* 0x000fea0003800200 */
.L_x_9:
[----:B------:R-:W-:Y:S01]  /*05a0*/  IADD3 R0, PT, PT, R4, -0x1, RZ ;  /* 0xffffffff04007810 */ /* 0x000fe20007ffe0ff */
[----:B------:R-:W-:Y:S04]  /*05b0*/  BSSY.RECONVERGENT B4, `(.L_x_11) ;  /* 0x0000011000047945 */ /* 0x000fe80003800200 */
[----:B------:R-:W-:-:S05]  /*05c0*/  IMAD.IADD R3, R9, 0x1, -R0 ;  /* 0x0000000109037824 */ /* 0x000fca00078e0a00 */
[----:B------:R-:W-:Y:S02]  /*05d0*/  I2FP.F32.S32 R13, R3 ;  /* 0x00000003000d7245 */ /* 0x000fe40000201400 */
[----:B------:R-:W-:Y:S02]  /*05e0*/  I2FP.F32.S32 R3, R0 ;  /* 0x0000000000037245 */ /* 0x000fe40000201400 */
[----:B------:R-:W0:Y:S03]  /*05f0*/  MUFU.RCP R6, R13 ;  /* 0x0000000d00067308 */ /* 0x000e260000001000 */
[----:B------:R-:W-:-:S05]  /*0600*/  FMUL R0, R3, R2 ;  /* 0x0000000203007220 */ /* 0x000fca0000400000 */
        /* <DEDUP_REMOVED lines=10> */
[----:B------:R-:W-:-:S07]  /*06b0*/  MOV R2, R3 ;  /* 0x0000000300027202 */ /* 0x000fce0000000f00 */
.L_x_12:
[----:B------:R-:W-:Y:S05]  /*06c0*/  BSYNC.RECONVERGENT B4 ;  /* 0x0000000000047941 */ /* 0x000fea0003800200 */
.L_x_11:
[----:B------:R-:W-:Y:S01]  /*06d0*/  VIADD R0, R4, 0xfffffffe ;  /* 0xfffffffe04007836 */ /* 0x000fe20000000000 */
[----:B------:R-:W-:Y:S03]  /*06e0*/  BSSY.RECONVERGENT B4, `(.L_x_13) ;  /* 0x0000011000047945 */ /* 0x000fe60003800200 */
        /* <DEDUP_REMOVED lines=12> */
[----:B------:R-:W-:Y:S02]  /*07b0*/  MOV R3, R13 ;  /* 0x0000000d00037202 */ /* 0x000fe40000000f00 */
[----:B------:R-:W-:-:S07]  /*07c0*/  MOV R10, 0x7e0 ;  /* 0x000007e0000a7802 */ /* 0x000fce0000000f00 */
[----:B------:R-:W-:Y:S05]  /*07d0*/  CALL.REL.NOINC `($__internal_0_$__cuda_sm3x_div_rn_noftz_f32_slowpath) ;  /* 0x0000000800547944 */ /* 0x000fea0003c00000 */
[----:B------:R-:W-:-:S07]  /*07e0*/  IMAD.MOV.U32 R2, RZ, RZ, R3 ;  /* 0x000000ffff027224 */ /* 0x000fce00078e0003 */
.L_x_14:
[----:B------:R-:W-:Y:S05]  /*07f0*/  BSYNC.RECONVERGENT B4 ;  /* 0x0000000000047941 */ /* 0x000fea0003800200 */
.L_x_13:
        /* <DEDUP_REMOVED lines=18> */
.L_x_16:
[----:B------:R-:W-:Y:S05]  /*0920*/  BSYNC.RECONVERGENT B4 ;  /* 0x0000000000047941 */ /* 0x000fea0003800200 */
.L_x_15:
[----:B------:R-:W-:Y:S01]  /*0930*/  IADD3 R4, PT, PT, R4, -0x4, RZ ;  /* 0xfffffffc04047810 */ /* 0x000fe20007ffe0ff */
[----:B------:R-:W-:-:S03]  /*0940*/  IMAD.MOV.U32 R0, RZ, RZ, R2 ;  /* 0x000000ffff007224 */ /* 0x000fc600078e0002 */
[----:B------:R-:W-:-:S13]  /*0950*/  ISETP.GT.AND P0, PT, R4, R7, PT ;  /* 0x000000070400720c */ /* 0x000fda0003f04270 */
[----:B------:R-:W-:Y:S05]  /*0960*/  @P0 BRA `(.L_x_17) ;  /* 0xfffffff800c40947 */ /* 0x000fea000383ffff */
.L_x_3:
[----:B0-----:R-:W-:Y:S05]  /*0970*/  BSYNC.RECONVERGENT B3 ;  /* 0x0000000000037941 */ /* 0x001fea0003800200 */
.L_x_2:
[----:B------:R-:W-:Y:S05]  /*0980*/  BRA `(.L_x_18) ;  /* 0x0000000400d07947 */ /* 0x000fea0003800000 */
.L_x_1:
[----:B------:R-:W-:-:S13]  /*0990*/  ISETP.GE.AND P0, PT, R7, 0x1, PT ;  /* 0x000000010700780c */ /* 0x000fda0003f06270 */
[----:B------:R-:W-:Y:S05]  /*09a0*/  @!P0 BRA `(.L_x_18) ;  /* 0x0000000400c88947 */ /* 0x000fea0003800000 */
[----:B------:R-:W-:Y:S01]  /*09b0*/  IADD3 R3, PT, PT, R2, -0x1, RZ ;  /* 0xffffffff02037810 */ /* 0x000fe20007ffe0ff */
[----:B------:R-:W-:Y:S01]  /*09c0*/  BSSY.RECONVERGENT B3, `(.L_x_19) ;  /* 0x0000022000037945 */ /* 0x000fe20003800200 */
[----:B------:R-:W-:Y:S02]  /*09d0*/  MOV R7, R2 ;  /* 0x0000000200077202 */ /* 0x000fe40000000f00 */
[----:B------:R-:W-:-:S05]  /*09e0*/  VIMNMX R6, PT, PT, R4, R3, PT ;  /* 0x0000000304067248 */ /* 0x000fca0003fe0100 */
[--C-:B------:R-:W-:Y:S02]  /*09f0*/  IMAD.IADD R0, R2, 0x1, -R6.reuse ;  /* 0x0000000102007824 */ /* 0x100fe400078e0a06 */
[----:B------:R-:W-:-:S03]  /*0a00*/  IMAD.IADD R6, R3, 0x1, -R6 ;  /* 0x0000000103067824 */ /* 0x000fc600078e0a06 */
[----:B------:R-:W-:Y:S01]  /*0a10*/  LOP3.LUT P0, R8, R0, 0x3, RZ, 0xc0, !PT ;  /* 0x0000000300087812 */ /* 0x000fe2000780c0ff */
[----:B------:R-:W-:-:S12]  /*0a20*/  HFMA2 R0, -RZ, RZ, 1.875, 0 ;  /* 0x3f800000ff007431 */ /* 0x000fd800000001ff */
[----:B------:R-:W-:Y:S05]  /*0a30*/  @!P0 BRA `(.L_x_20) ;  /* 0x0000000000688947 */ /* 0x000fea0003800000 */
[----:B------:R-:W-:Y:S01]  /*0a40*/  IMAD.MOV R8, RZ, RZ, -R8 ;  /* 0x000000ffff087224 */ /* 0x000fe200078e0a08 */
[----:B------:R-:W-:Y:S01]  /*0a50*/  MOV R15, RZ ;  /* 0x000000ff000f7202 */ /* 0x000fe20000000f00 */
[----:B------:R-:W-:Y:S01]  /*0a60*/  IMAD.MOV.U32 R0, RZ, RZ, 0x3f800000 ;  /* 0x3f800000ff007424 */ /* 0x000fe200078e00ff */
[----:B------:R-:W-:-:S07]  /*0a70*/  MOV R7, R2 ;  /* 0x0000000200077202 */ /* 0x000fce0000000f00 */
.L_x_23:
        /* <DEDUP_REMOVED lines=18> */
.L_x_22:
[----:B0-----:R-:W-:Y:S05]  /*0ba0*/  BSYNC.RECONVERGENT B4 ;  /* 0x0000000000047941 */ /* 0x001fea0003800200 */
.L_x_21:
[----:B------:R-:W-:Y:S01]  /*0bb0*/  IADD3 R7, PT, PT, R7, -0x1, RZ ;  /* 0xffffffff07077810 */ /* 0x000fe20007ffe0ff */
[----:B------:R-:W-:Y:S01]  /*0bc0*/  IMAD.MOV.U32 R0, RZ, RZ, R3 ;  /* 0x000000ffff007224 */ /* 0x000fe200078e0003 */
[----:B------:R-:W-:Y:S06]  /*0bd0*/  @P2 BRA `(.L_x_23) ;  /* 0xfffffffc00a82947 */ /* 0x000fec000383ffff */
.L_x_20:
[----:B0-----:R-:W-:Y:S05]  /*0be0*/  BSYNC.RECONVERGENT B3 ;  /* 0x0000000000037941 */ /* 0x001fea0003800200 */
.L_x_19:
[----:B------:R-:W-:-:S13]  /*0bf0*/  ISETP.GE.U32.AND P0, PT, R6, 0x3, PT ;  /* 0x000000030600780c */ /* 0x000fda0003f06070 */
[----:B------:R-:W-:Y:S05]  /*0c00*/  @!P0 BRA `(.L_x_18) ;  /* 0x0000000400308947 */ /* 0x000fea0003800000 */
[----:B------:R-:W-:-:S07]  /*0c10*/  IADD3 R2, PT, PT, R2, 0x1, RZ ;  /* 0x0000000102027810 */ /* 0x000fce0007ffe0ff */
.L_x_32:
[----:B------:R-:W-:Y:S01]  /*0c20*/  IMAD.IADD R3, R2, 0x1, -R7 ;  /* 0x0000000102037824 */ /* 0x000fe200078e0a07 */
[----:B------:R-:W-:Y:S04]  /*0c30*/  BSSY.RECONVERGENT B3, `(.L_x_24) ;  /* 0x000000f000037945 */ /* 0x000fe80003800200 */
        /* <DEDUP_REMOVED lines=14> */
.L_x_25:
[----:B------:R-:W-:Y:S05]  /*0d20*/  BSYNC.RECONVERGENT B3 ;  /* 0x0000000000037941 */ /* 0x000fea0003800200 */
.L_x_24:
[----:B------:R-:W-:Y:S01]  /*0d30*/  VIADD R9, R7, 0xffffffff ;  /* 0xffffffff07097836 */ /* 0x000fe20000000000 */
[----:B------:R-:W-:Y:S04]  /*0d40*/  BSSY.RECONVERGENT B3, `(.L_x_26) ;  /* 0x0000010000037945 */ /* 0x000fe80003800200 */
[----:B------:R-:W-:-:S04]  /*0d50*/  IADD3 R0, PT, PT, R2, -R9, RZ ;  /* 0x8000000902007210 */ /* 0x000fc80007ffe0ff */
        /* <DEDUP_REMOVED lines=14> */
.L_x_27:
[----:B------:R-:W-:Y:S05]  /*0e40*/  BSYNC.RECONVERGENT B3 ;  /* 0x0000000000037941 */ /* 0x000fea0003800200 */
.L_x_26:
        /* <DEDUP_REMOVED lines=17> */
.L_x_29:
[----:B------:R-:W-:Y:S05]  /*0f60*/  BSYNC.RECONVERGENT B3 ;  /* 0x0000000000037941 */ /* 0x000fea0003800200 */
.L_x_28:
        /* <DEDUP_REMOVED lines=17> */
.L_x_31:
[----:B------:R-:W-:Y:S05]  /*1080*/  BSYNC.RECONVERGENT B3 ;  /* 0x0000000000037941 */ /* 0x000fea0003800200 */
.L_x_30:
[----:B------:R-:W-:Y:S01]  /*1090*/  IADD3 R7, PT, PT, R7, -0x4, RZ ;  /* 0xfffffffc07077810 */ /* 0x000fe20007ffe0ff */
[----:B------:R-:W-:-:S03]  /*10a0*/  IMAD.MOV.U32 R0, RZ, RZ, R3 ;  /* 0x000000ffff007224 */ /* 0x000fc600078e0003 */
[----:B------:R-:W-:-:S13]  /*10b0*/  ISETP.GT.AND P0, PT, R7, R4, PT ;  /* 0x000000040700720c */ /* 0x000fda0003f04270 */
[----:B------:R-:W-:Y:S05]  /*10c0*/  @P0 BRA `(.L_x_32) ;  /* 0xfffffff800d40947 */ /* 0x000fea000383ffff */
.L_x_18:
[----:B0-----:R-:W-:Y:S05]  /*10d0*/  BSYNC.RECONVERGENT B0 ;  /* 0x0000000000007941 */ /* 0x001fea0003800200 */
.L_x_0:
[----:B------:R-:W0:Y:S01]  /*10e0*/  LDC.64 R6, c[0x0][0x380] ;  /* 0x0000e000ff067b82 */ /* 0x000e220000000a00 */
[----:B------:R-:W1:Y:S01]  /*10f0*/  F2F.F64.F32 R2, R0 ;  /* 0x0000000000027310 */ /* 0x000e620000201800 */
[----:B0-----:R-:W-:-:S05]  /*1100*/  IMAD.WIDE.U32 R4, R5, 0x8, R6 ;  /* 0x0000000805047825 */ /* 0x001fca00078e0006 */
[----:B-1----:R-:W-:Y:S01]  /*1110*/  STG.E.64 desc[UR4][R4.64], R2 ;  /* 0x0000000204007986 */ /* 0x002fe2000c101b04 */
[----:B------:R-:W-:Y:S05]  /*1120*/  EXIT ;  /* 0x000000000000794d */ /* 0x000fea0003800000 */
        .weak           $__internal_0_$__cuda_sm3x_div_rn_noftz_f32_slowpath
        .type           $__internal_0_$__cuda_sm3x_div_rn_noftz_f32_slowpath,@function
        .size           $__internal_0_$__cuda_sm3x_div_rn_noftz_f32_slowpath,(.L_x_45 - $__internal_0_$__cuda_sm3x_div_rn_noftz_f32_slowpath)
$__internal_0_$__cuda_sm3x_div_rn_noftz_f32_slowpath:
[----:B------:R-:W-:Y:S01]  /*1130*/  SHF.R.U32.HI R11, RZ, 0x17, R3 ;  /* 0x00000017ff0b7819 */ /* 0x000fe20000011603 */
[----:B------:R-:W-:Y:S01]  /*1140*/  BSSY.RECONVERGENT B1, `(.L_x_33) ;  /* 0x0000062000017945 */ /* 0x000fe20003800200 */
[----:B------:R-:W-:Y:S02]  /*1150*/  SHF.R.U32.HI R12, RZ, 0x17, R0 ;  /* 0x00000017ff0c7819 */ /* 0x000fe40000011600 */
[----:B------:R-:W-:Y:S02]  /*1160*/  LOP3.LUT R11, R11, 0xff, RZ, 0xc0, !PT ;  /* 0x000000ff0b0b7812 */ /* 0x000fe400078ec0ff */
[----:B------:R-:W-:Y:S02]  /*1170*/  LOP3.LUT R16, R12, 0xff, RZ, 0xc0, !PT ;  /* 0x000000ff0c107812 */ /* 0x000fe400078ec0ff */
[----:B------:R-:W-:-:S03]  /*1180*/  IADD3 R14, PT, PT, R11, -0x1, RZ ;  /* 0xffffffff0b0e7810 */ /* 0x000fc60007ffe0ff */
[----:B------:R-:W-:Y:S01]  /*1190*/  VIADD R13, R16, 0xffffffff ;  /* 0xffffffff100d7836 */ /* 0x000fe20000000000 */
[----:B------:R-:W-:-:S04]  /*11a0*/  ISETP.GT.U32.AND P0, PT, R14, 0xfd, PT ;  /* 0x000000fd0e00780c */ /* 0x000fc80003f04070 */
[----:B------:R-:W-:-:S13]  /*11b0*/  ISETP.GT.U32.OR P0, PT, R13, 0xfd, P0 ;  /* 0x000000fd0d00780c */ /* 0x000fda0000704470 */
[----:B------:R-:W-:Y:S01]  /*11c0*/  @!P0 MOV R12, RZ ;  /* 0x000000ff000c8202 */ /* 0x000fe20000000f00 */
[----:B------:R-:W-:Y:S06]  /*11d0*/  @!P0 BRA `(.L_x_34) ;  /* 0x00000000005c8947 */ /* 0x000fec0003800000 */
[----:B------:R-:W-:Y:S02]  /*11e0*/  FSETP.GTU.FTZ.AND P0, PT, |R0|, +INF , PT ;  /* 0x7f8000000000780b */ /* 0x000fe40003f1c200 */
[----:B------:R-:W-:-:S04]  /*11f0*/  FSETP.GTU.FTZ.AND P1, PT, |R3|, +INF , PT ;  /* 0x7f8000000300780b */ /* 0x000fc80003f3c200 */
[----:B------:R-:W-:-:S13]  /*1200*/  PLOP3.LUT P0, PT, P0, P1, PT, 0xf8, 0x8f ;  /* 0x00000000008f781c */ /* 0x000fda0000703f70 */
[----:B------:R-:W-:Y:S05]  /*1210*/  @P0 BRA `(.L_x_35) ;  /* 0x00000004004c0947 */ /* 0x000fea0003800000 */
[----:B------:R-:W-:-:S13]  /*1220*/  LOP3.LUT P0, RZ, R3, 0x7fffffff, R0, 0xc8, !PT ;  /* 0x7fffffff03ff7812 */ /* 0x000fda000780c800 */
[----:B------:R-:W-:Y:S05]  /*1230*/  @!P0 BRA `(.L_x_36) ;  /* 0x00000004003c8947 */ /* 0x000fea0003800000 */
[C---:B------:R-:W-:Y:S02]  /*1240*/  FSETP.NEU.FTZ.AND P3, PT, |R0|.reuse, +INF , PT ;  /* 0x7f8000000000780b */ /* 0x040fe40003f7d200 */
[----:B------:R-:W-:Y:S02]  /*1250*/  FSETP.NEU.FTZ.AND P1, PT, |R3|, +INF , PT ;  /* 0x7f8000000300780b */ /* 0x000fe40003f3d200 */
[----:B------:R-:W-:-:S11]  /*1260*/  FSETP.NEU.FTZ.AND P0, PT, |R0|, +INF , PT ;  /* 0x7f8000000000780b */ /* 0x000fd60003f1d200 */
[----:B------:R-:W-:Y:S05]  /*1270*/  @!P1 BRA !P3, `(.L_x_36) ;  /* 0x00000004002c9947 */ /* 0x000fea0005800000 */
[----:B------:R-:W-:-:S04]  /*1280*/  LOP3.LUT P3, RZ, R0, 0x7fffffff, RZ, 0xc0, !PT ;  /* 0x7fffffff00ff7812 */ /* 0x000fc8000786c0ff */
[----:B------:R-:W-:-:S13]  /*1290*/  PLOP3.LUT P1, PT, P1, P3, PT, 0x2f, 0xf2 ;  /* 0x0000000000f2781c */ /* 0x000fda0000f26577 */
[----:B------:R-:W-:Y:S05]  /*12a0*/  @P1 BRA `(.L_x_37) ;  /* 0x0000000400181947 */ /* 0x000fea0003800000 */
[----:B------:R-:W-:-:S04]  /*12b0*/  LOP3.LUT P1, RZ, R3, 0x7fffffff, RZ, 0xc0, !PT ;  /* 0x7fffffff03ff7812 */ /* 0x000fc8000782c0ff */
[----:B------:R-:W-:-:S13]  /*12c0*/  PLOP3.LUT P0, PT, P0, P1, PT, 0x2f, 0xf2 ;  /* 0x0000000000f2781c */ /* 0x000fda0000702577 */
[----:B------:R-:W-:Y:S05]  /*12d0*/  @P0 BRA `(.L_x_38) ;  /* 0x0000000400000947 */ /* 0x000fea0003800000 */
[----:B------:R-:W-:Y:S02]  /*12e0*/  ISETP.GE.AND P0, PT, R13, RZ, PT ;  /* 0x000000ff0d00720c */ /* 0x000fe40003f06270 */
[----:B------:R-:W-:-:S11]  /*12f0*/  ISETP.GE.AND P1, PT, R14, RZ, PT ;  /* 0x000000ff0e00720c */ /* 0x000fd60003f26270 */
[----:B------:R-:W-:Y:S01]  /*1300*/  @P0 IMAD.MOV.U32 R12, RZ, RZ, RZ ;  /* 0x000000ffff0c0224 */ /* 0x000fe200078e00ff */
[----:B------:R-:W-:Y:S01]  /*1310*/  @!P0 MOV R12, 0xffffffc0 ;  /* 0xffffffc0000c8802 */ /* 0x000fe20000000f00 */
[----:B------:R-:W-:Y:S01]  /*1320*/  @!P0 FFMA R0, R0, 1.84467440737095516160e+19, RZ ;  /* 0x5f80000000008823 */ /* 0x000fe200000000ff */
[----:B------:R-:W-:-:S03]  /*1330*/  @!P1 FFMA R3, R3, 1.84467440737095516160e+19, RZ ;  /* 0x5f80000003039823 */ /* 0x000fc600000000ff */
[----:B------:R-:W-:-:S07]  /*1340*/  @!P1 VIADD R12, R12, 0x40 ;  /* 0x000000400c0c9836 */ /* 0x000fce0000000000 */
.L_x_34:
[----:B------:R-:W-:Y:S01]  /*1350*/  LEA R14, R11, 0xc0800000, 0x17 ;  /* 0xc08000000b0e7811 */ /* 0x000fe200078eb8ff */
[----:B------:R-:W-:Y:S01]  /*1360*/  VIADD R16, R16, 0xffffff81 ;  /* 0xffffff8110107836 */ /* 0x000fe20000000000 */
[----:B------:R-:W-:Y:S02]  /*1370*/  BSSY.RECONVERGENT B2, `(.L_x_39) ;  /* 0x0000035000027945 */ /* 0x000fe40003800200 */
[----:B------:R-:W-:Y:S01]  /*1380*/  IADD3 R17, PT, PT, -R14, R3, RZ ;  /* 0x000000030e117210 */ /* 0x000fe20007ffe1ff */
[----:B------:R-:W-:-:S03]  /*1390*/  IMAD R0, R16, -0x800000, R0 ;  /* 0xff80000010007824 */ /* 0x000fc600078e0200 */
[----:B------:R0:W1:Y:S01]  /*13a0*/  MUFU.RCP R3, R17 ;  /* 0x0000001100037308 */ /* 0x0000620000001000 */
[----:B------:R-:W-:Y:S01]  /*13b0*/  FADD.FTZ R13, -R17, -RZ ;  /* 0x800000ff110d7221 */ /* 0x000fe20000010100 */
[----:B0-----:R-:W-:-:S04]  /*13c0*/  IADD3 R17, PT, PT, R16, 0x7f, -R11 ;  /* 0x0000007f10117810 */ /* 0x001fc80007ffe80b */
[----:B------:R-:W-:Y:S01]  /*13d0*/  IADD3 R17, PT, PT, R17, R12, RZ ;  /* 0x0000000c11117210 */ /* 0x000fe20007ffe0ff */
[----:B-1----:R-:W-:-:S04]  /*13e0*/  FFMA R14, R3, R13, 1 ;  /* 0x3f800000030e7423 */ /* 0x002fc8000000000d */
[----:B------:R-:W-:-:S04]  /*13f0*/  FFMA R3, R3, R14, R3 ;  /* 0x0000000e03037223 */ /* 0x000fc80000000003 */
[----:B------:R-:W-:-:S04]  /*1400*/  FFMA R14, R0, R3, RZ ;  /* 0x00000003000e7223 */ /* 0x000fc800000000ff */
[----:B------:R-:W-:-:S04]  /*1410*/  FFMA R18, R13, R14, R0 ;  /* 0x0000000e0d127223 */ /* 0x000fc80000000000 */
[----:B------:R-:W-:-:S04]  /*1420*/  FFMA R14, R3, R18, R14 ;  /* 0x00000012030e7223 */ /* 0x000fc8000000000e */
[----:B------:R-:W-:-:S04]  /*1430*/  FFMA R13, R13, R14, R0 ;  /* 0x0000000e0d0d7223 */ /* 0x000fc80000000000 */
[----:B------:R-:W-:-:S05]  /*1440*/  FFMA R0, R3, R13, R14 ;  /* 0x0000000d03007223 */ /* 0x000fca000000000e */
[----:B------:R-:W-:-:S04]  /*1450*/  SHF.R.U32.HI R11, RZ, 0x17, R0 ;  /* 0x00000017ff0b7819 */ /* 0x000fc80000011600 */
[----:B------:R-:W-:-:S05]  /*1460*/  LOP3.LUT R11, R11, 0xff, RZ, 0xc0, !PT ;  /* 0x000000ff0b0b7812 */ /* 0x000fca00078ec0ff */
[----:B------:R-:W-:-:S05]  /*1470*/  IMAD.IADD R16, R11, 0x1, R17 ;  /* 0x000000010b107824 */ /* 0x000fca00078e0211 */
[----:B------:R-:W-:-:S04]  /*1480*/  IADD3 R11, PT, PT, R16, -0x1, RZ ;  /* 0xffffffff100b7810 */ /* 0x000fc80007ffe0ff */
[----:B------:R-:W-:-:S13]  /*1490*/  ISETP.GE.U32.AND P0, PT, R11, 0xfe, PT ;  /* 0x000000fe0b00780c */ /* 0x000fda0003f06070 */
[----:B------:R-:W-:Y:S05]  /*14a0*/  @!P0 BRA `(.L_x_40) ;  /* 0x0000000000808947 */ /* 0x000fea0003800000 */
[----:B------:R-:W-:-:S13]  /*14b0*/  ISETP.GT.AND P0, PT, R16, 0xfe, PT ;  /* 0x000000fe1000780c */ /* 0x000fda0003f04270 */
[----:B------:R-:W-:Y:S05]  /*14c0*/  @P0 BRA `(.L_x_41) ;  /* 0x00000000006c0947 */ /* 0x000fea0003800000 */
[----:B------:R-:W-:-:S13]  /*14d0*/  ISETP.GE.AND P0, PT, R16, 0x1, PT ;  /* 0x000000011000780c */ /* 0x000fda0003f06270 */
[----:B------:R-:W-:Y:S05]  /*14e0*/  @P0 BRA `(.L_x_42) ;  /* 0x0000000000740947 */ /* 0x000fea0003800000 */
[----:B------:R-:W-:Y:S02]  /*14f0*/  ISETP.GE.AND P0, PT, R16, -0x18, PT ;  /* 0xffffffe81000780c */ /* 0x000fe40003f06270 */
[----:B------:R-:W-:-:S11]  /*1500*/  LOP3.LUT R0, R0, 0x80000000, RZ, 0xc0, !PT ;  /* 0x8000000000007812 */ /* 0x000fd600078ec0ff */
[----:B------:R-:W-:Y:S05]  /*1510*/  @!P0 BRA `(.L_x_42) ;  /* 0x0000000000688947 */ /* 0x000fea0003800000 */
[-CC-:B------:R-:W-:Y:S01]  /*1520*/  FFMA.RZ R11, R3, R13.reuse, R14.reuse ;  /* 0x0000000d030b7223 */ /* 0x180fe2000000c00e */
[C---:B------:R-:W-:Y:S02]  /*1530*/  ISETP.NE.AND P3, PT, R16.reuse, RZ, PT ;  /* 0x000000ff1000720c */ /* 0x040fe40003f65270 */
[C---:B------:R-:W-:Y:S02]  /*1540*/  ISETP.NE.AND P1, PT, R16.reuse, RZ, PT ;  /* 0x000000ff1000720c */ /* 0x040fe40003f25270 */
[----:B------:R-:W-:Y:S01]  /*1550*/  LOP3.LUT R12, R11, 0x7fffff, RZ, 0xc0, !PT ;  /* 0x007fffff0b0c7812 */ /* 0x000fe200078ec0ff */
[CCC-:B------:R-:W-:Y:S01]  /*1560*/  FFMA.RP R11, R3.reuse, R13.reuse, R14.reuse ;  /* 0x0000000d030b7223 */ /* 0x1c0fe2000000800e */
[----:B------:R-:W-:Y:S01]  /*1570*/  FFMA.RM R14, R3, R13, R14 ;  /* 0x0000000d030e7223 */ /* 0x000fe2000000400e */
[----:B------:R-:W-:Y:S01]  /*1580*/  VIADD R3, R16, 0x20 ;  /* 0x0000002010037836 */ /* 0x000fe20000000000 */
[----:B------:R-:W-:Y:S02]  /*1590*/  LOP3.LUT R12, R12, 0x800000, RZ, 0xfc, !PT ;  /* 0x008000000c0c7812 */ /* 0x000fe400078efcff */
[----:B------:R-:W-:-:S02]  /*15a0*/  IADD3 R13, PT, PT, -R16, RZ, RZ ;  /* 0x000000ff100d7210 */ /* 0x000fc40007ffe1ff */
[----:B------:R-:W-:Y:S02]  /*15b0*/  SHF.L.U32 R3, R12, R3, RZ ;  /* 0x000000030c037219 */ /* 0x000fe400000006ff */
[----:B------:R-:W-:Y:S02]  /*15c0*/  FSETP.NEU.FTZ.AND P0, PT, R11, R14, PT ;  /* 0x0000000e0b00720b */ /* 0x000fe40003f1d000 */
[----:B------:R-:W-:Y:S02]  /*15d0*/  SEL R11, R13, RZ, P3 ;  /* 0x000000ff0d0b7207 */ /* 0x000fe40001800000 */
[----:B------:R-:W-:Y:S02]  /*15e0*/  ISETP.NE.AND P1, PT, R3, RZ, P1 ;  /* 0x000000ff0300720c */ /* 0x000fe40000f25270 */
[----:B------:R-:W-:Y:S02]  /*15f0*/  SHF.R.U32.HI R11, RZ, R11, R12 ;  /* 0x0000000bff0b7219 */ /* 0x000fe4000001160c */
[----:B------:R-:W-:-:S02]  /*1600*/  PLOP3.LUT P0, PT, P0, P1, PT, 0xf8, 0x8f ;  /* 0x00000000008f781c */ /* 0x000fc40000703f70 */
[----:B------:R-:W-:Y:S02]  /*1610*/  SHF.R.U32.HI R12, RZ, 0x1, R11 ;  /* 0x00000001ff0c7819 */ /* 0x000fe4000001160b */
[----:B------:R-:W-:-:S04]  /*1620*/  SEL R3, RZ, 0x1, !P0 ;  /* 0x00000001ff037807 */ /* 0x000fc80004000000 */
[----:B------:R-:W-:-:S04]  /*1630*/  LOP3.LUT R14, R3, 0x1, R12, 0xf8, !PT ;  /* 0x00000001030e7812 */ /* 0x000fc800078ef80c */
[----:B------:R-:W-:-:S05]  /*1640*/  LOP3.LUT R11, R14, R11, RZ, 0xc0, !PT ;  /* 0x0000000b0e0b7212 */ /* 0x000fca00078ec0ff */
[----:B------:R-:W-:-:S05]  /*1650*/  IMAD.IADD R11, R12, 0x1, R11 ;  /* 0x000000010c0b7824 */ /* 0x000fca00078e020b */
[----:B------:R-:W-:Y:S01]  /*1660*/  LOP3.LUT R0, R11, R0, RZ, 0xfc, !PT ;  /* 0x000000000b007212 */ /* 0x000fe200078efcff */
[----:B------:R-:W-:Y:S06]  /*1670*/  BRA `(.L_x_42) ;  /* 0x0000000000107947 */ /* 0x000fec0003800000 */
.L_x_41:
[----:B------:R-:W-:-:S04]  /*1680*/  LOP3.LUT R0, R0, 0x80000000, RZ, 0xc0, !PT ;  /* 0x8000000000007812 */ /* 0x000fc800078ec0ff */
[----:B------:R-:W-:Y:S01]  /*1690*/  LOP3.LUT R0, R0, 0x7f800000, RZ, 0xfc, !PT ;  /* 0x7f80000000007812 */ /* 0x000fe200078efcff */
[----:B------:R-:W-:Y:S06]  /*16a0*/  BRA `(.L_x_42) ;  /* 0x0000000000047947 */ /* 0x000fec0003800000 */
.L_x_40:
[----:B------:R-:W-:-:S07]  /*16b0*/  LEA R0, R17, R0, 0x17 ;  /* 0x0000000011007211 */ /* 0x000fce00078eb8ff */
.L_x_42:
[----:B------:R-:W-:Y:S05]  /*16c0*/  BSYNC.RECONVERGENT B2 ;  /* 0x0000000000027941 */ /* 0x000fea0003800200 */
.L_x_39:
[----:B------:R-:W-:Y:S05]  /*16d0*/  BRA `(.L_x_43) ;  /* 0x0000000000207947 */ /* 0x000fea0003800000 */
.L_x_38:
[----:B------:R-:W-:-:S04]  /*16e0*/  LOP3.LUT R0, R3, 0x80000000, R0, 0x48, !PT ;  /* 0x8000000003007812 */ /* 0x000fc800078e4800 */
[----:B------:R-:W-:Y:S01]  /*16f0*/  LOP3.LUT R0, R0, 0x7f800000, RZ, 0xfc, !PT ;  /* 0x7f80000000007812 */ /* 0x000fe200078efcff */
[----:B------:R-:W-:Y:S06]  /*1700*/  BRA `(.L_x_43) ;  /* 0x0000000000147947 */ /* 0x000fec0003800000 */
.L_x_37:
[----:B------:R-:W-:Y:S01]  /*1710*/  LOP3.LUT R0, R3, 0x80000000, R0, 0x48, !PT ;  /* 0x8000000003007812 */ /* 0x000fe200078e4800 */
[----:B------:R-:W-:Y:S06]  /*1720*/  BRA `(.L_x_43) ;  /* 0x00000000000c7947 */ /* 0x000fec0003800000 */
.L_x_36:
[----:B------:R-:W0:Y:S01]  /*1730*/  MUFU.RSQ R0, -QNAN ;  /* 0xffc0000000007908 */ /* 0x000e220000001400 */
[----:B------:R-:W-:Y:S05]  /*1740*/  BRA `(.L_x_43) ;  /* 0x0000000000047947 */ /* 0x000fea0003800000 */
.L_x_35:
[----:B------:R-:W-:-:S07]  /*1750*/  FADD.FTZ R0, R0, R3 ;  /* 0x0000000300007221 */ /* 0x000fce0000010000 */
.L_x_43:
[----:B------:R-:W-:Y:S05]  /*1760*/  BSYNC.RECONVERGENT B1 ;  /* 0x0000000000017941 */ /* 0x000fea0003800200 */
.L_x_33:
[----:B------:R-:W-:Y:S02]  /*1770*/  HFMA2 R11, -RZ, RZ, 0, 0 ;  /* 0x00000000ff0b7431 */ /* 0x000fe400000001ff */
[----:B0-----:R-:W-:Y:S02]  /*1780*/  IMAD.MOV.U32 R3, RZ, RZ, R0 ;  /* 0x000000ffff037224 */ /* 0x001fe400078e0000 */
[----:B------:R-:W-:Y:S05]  /*1790*/  RET.REL.NODEC R10 `(_Z7combcalPdii) ;  /* 0xffffffe80a187950 */ /* 0x000fea0003c3ffff */
.L_x_44:
[----:B------:R-:W-:-:S00]  /*17a0*/  BRA `(.L_x_44) ;  /* 0xfffffffc00fc7947 */ /* 0x000fc0000383ffff */
[----:B------:R-:W-:-:S00]  /*17b0*/  NOP ;  /* 0x0000000000007918 */ /* 0x000fc00000000000 */
        /* <DEDUP_REMOVED lines=12> */
.L_x_45:


//--------------------- .nv.shared.reserved.0     --------------------------
	.section	.nv.shared.reserved.0,"aw",@nobits
	.weak		__nv_reservedSMEM_offset_0_alias
	.size		__nv_reservedSMEM_offset_0_alias, 0, 64
	.other		__nv_reservedSMEM_offset_0_alias,@"STO_CUDA_RESERVED_SHARED STV_DEFAULT"
__nv_reservedSMEM_offset_0_alias:
	.zero		0
	.zero		64


//--------------------- .nv.constant0._Z7combcalPdii --------------------------
	.section	.nv.constant0._Z7combcalPdii,"a",@progbits
	.sectionflags	@""
	.align	4
.nv.constant0._Z7combcalPdii:
	.zero		912


//--------------------- SYMBOLS --------------------------

	.type		.nv.reservedSmem.offset0,@object
	.size		.nv.reservedSmem.offset0,0x4
